//
// Generated by NVIDIA NVVM Compiler
//
// Compiler Build ID: CL-36424714
// Cuda compilation tools, release 13.0, V13.0.88
// Based on NVVM 20.0.0
//

.version 9.0
.target sm_100
.address_size 64

	// .globl	_Z8kernel_0PiS_S_i
// _ZZ8kernel_0PiS_S_iE4temp has been demoted
// _ZZ14BlockPrefixSumILi256EEiiE4smem has been demoted

.visible .entry _Z8kernel_0PiS_S_i(
	.param .u64 .ptr .align 1 _Z8kernel_0PiS_S_i_param_0,
	.param .u64 .ptr .align 1 _Z8kernel_0PiS_S_i_param_1,
	.param .u64 .ptr .align 1 _Z8kernel_0PiS_S_i_param_2,
	.param .u32 _Z8kernel_0PiS_S_i_param_3
)
{
	.reg .pred 	%p<10>;
	.reg .b32 	%r<60>;
	.reg .b64 	%rd<13>;
	// demoted variable
	.shared .align 4 .b8 _ZZ8kernel_0PiS_S_iE4temp[2048];
	ld.param.u64 	%rd5, [_Z8kernel_0PiS_S_i_param_0];
	ld.param.u64 	%rd3, [_Z8kernel_0PiS_S_i_param_1];
	ld.param.u64 	%rd4, [_Z8kernel_0PiS_S_i_param_2];
	ld.param.u32 	%r22, [_Z8kernel_0PiS_S_i_param_3];
	cvta.to.global.u64 	%rd6, %rd5;
	mov.u32 	%r1, %tid.x;
	mov.u32 	%r2, %ctaid.x;
	mov.u32 	%r3, %ntid.x;
	shl.b32 	%r4, %r3, 1;
	shl.b32 	%r5, %r1, 1;
	mad.lo.s32 	%r6, %r4, %r2, %r5;
	setp.ge.s32 	%p1, %r6, %r22;
	mul.wide.s32 	%rd7, %r6, 4;
	add.s64 	%rd1, %rd6, %rd7;
	mov.b32 	%r54, 0;
	@%p1 bra 	$L__BB0_2;
	ld.global.u32 	%r54, [%rd1];
$L__BB0_2:
	shl.b32 	%r25, %r1, 3;
	mov.u32 	%r26, _ZZ8kernel_0PiS_S_iE4temp;
	add.s32 	%r9, %r26, %r25;
	st.shared.u32 	[%r9], %r54;
	add.s32 	%r10, %r5, 1;
	add.s32 	%r11, %r6, 1;
	setp.ge.s32 	%p2, %r11, %r22;
	mov.b32 	%r55, 0;
	@%p2 bra 	$L__BB0_4;
	ld.global.u32 	%r55, [%rd1+4];
$L__BB0_4:
	st.shared.u32 	[%r9+4], %r55;
	bar.sync 	0;
	mov.b32 	%r59, 1;
	mov.u32 	%r56, %r3;
$L__BB0_5:
	setp.ge.u32 	%p3, %r1, %r56;
	@%p3 bra 	$L__BB0_7;
	mul.lo.s32 	%r28, %r59, %r10;
	shl.b32 	%r29, %r28, 2;
	add.s32 	%r31, %r26, %r29;
	ld.shared.u32 	%r32, [%r31+-4];
	shl.b32 	%r33, %r59, 2;
	add.s32 	%r34, %r31, %r33;
	ld.shared.u32 	%r35, [%r34+-4];
	add.s32 	%r36, %r35, %r32;
	st.shared.u32 	[%r34+-4], %r36;
$L__BB0_7:
	shl.b32 	%r59, %r59, 1;
	bar.sync 	0;
	shr.u32 	%r17, %r56, 1;
	setp.gt.u32 	%p4, %r56, 1;
	mov.u32 	%r56, %r17;
	@%p4 bra 	$L__BB0_5;
	setp.ne.s32 	%p5, %r1, 0;
	@%p5 bra 	$L__BB0_10;
	shl.b32 	%r37, %r4, 2;
	add.s32 	%r39, %r26, %r37;
	ld.shared.u32 	%r40, [%r39+-4];
	cvta.to.global.u64 	%rd8, %rd4;
	mul.wide.u32 	%rd9, %r2, 4;
	add.s64 	%rd10, %rd8, %rd9;
	st.global.u32 	[%rd10], %r40;
	mov.b32 	%r41, 0;
	st.shared.u32 	[%r39+-4], %r41;
$L__BB0_10:
	bar.sync 	0;
	mov.b32 	%r58, 1;
$L__BB0_11:
	shr.s32 	%r59, %r59, 1;
	setp.ge.u32 	%p6, %r1, %r58;
	@%p6 bra 	$L__BB0_13;
	mul.lo.s32 	%r43, %r59, %r10;
	shl.b32 	%r44, %r43, 2;
	add.s32 	%r46, %r26, %r44;
	ld.shared.u32 	%r47, [%r46+-4];
	shl.b32 	%r48, %r59, 2;
	add.s32 	%r49, %r46, %r48;
	ld.shared.u32 	%r50, [%r49+-4];
	st.shared.u32 	[%r46+-4], %r50;
	add.s32 	%r51, %r50, %r47;
	st.shared.u32 	[%r49+-4], %r51;
$L__BB0_13:
	bar.sync 	0;
	shl.b32 	%r58, %r58, 1;
	setp.le.u32 	%p7, %r58, %r3;
	@%p7 bra 	$L__BB0_11;
	setp.ge.s32 	%p8, %r6, %r22;
	cvta.to.global.u64 	%rd11, %rd3;
	add.s64 	%rd2, %rd11, %rd7;
	@%p8 bra 	$L__BB0_16;
	ld.shared.u32 	%r52, [%r9];
	st.global.u32 	[%rd2], %r52;
$L__BB0_16:
	setp.ge.s32 	%p9, %r11, %r22;
	@%p9 bra 	$L__BB0_18;
	ld.shared.u32 	%r53, [%r9+4];
	st.global.u32 	[%rd2+4], %r53;
$L__BB0_18:
	ret;

}
	// .globl	_Z12kernel_0_addPiS_i
.visible .entry _Z12kernel_0_addPiS_i(
	.param .u64 .ptr .align 1 _Z12kernel_0_addPiS_i_param_0,
	.param .u64 .ptr .align 1 _Z12kernel_0_addPiS_i_param_1,
	.param .u32 _Z12kernel_0_addPiS_i_param_2
)
{
	.reg .pred 	%p<3>;
	.reg .b32 	%r<15>;
	.reg .b64 	%rd<11>;

	ld.param.u64 	%rd3, [_Z12kernel_0_addPiS_i_param_0];
	ld.param.u64 	%rd4, [_Z12kernel_0_addPiS_i_param_1];
	ld.param.u32 	%r3, [_Z12kernel_0_addPiS_i_param_2];
	cvta.to.global.u64 	%rd1, %rd3;
	cvta.to.global.u64 	%rd5, %rd4;
	mov.u32 	%r4, %tid.x;
	mov.u32 	%r5, %ctaid.x;
	mov.u32 	%r6, %ntid.x;
	mul.lo.s32 	%r7, %r6, %r5;
	shl.b32 	%r8, %r7, 1;
	add.s32 	%r1, %r8, %r4;
	add.s32 	%r2, %r1, %r6;
	setp.ge.s32 	%p1, %r1, %r3;
	mul.wide.u32 	%rd6, %r5, 4;
	add.s64 	%rd2, %rd5, %rd6;
	@%p1 bra 	$L__BB1_2;
	ld.global.u32 	%r9, [%rd2];
	mul.wide.s32 	%rd7, %r1, 4;
	add.s64 	%rd8, %rd1, %rd7;
	ld.global.u32 	%r10, [%rd8];
	add.s32 	%r11, %r10, %r9;
	st.global.u32 	[%rd8], %r11;
$L__BB1_2:
	setp.ge.s32 	%p2, %r2, %r3;
	@%p2 bra 	$L__BB1_4;
	ld.global.u32 	%r12, [%rd2];
	mul.wide.s32 	%rd9, %r2, 4;
	add.s64 	%rd10, %rd1, %rd9;
	ld.global.u32 	%r13, [%rd10];
	add.s32 	%r14, %r13, %r12;
	st.global.u32 	[%rd10], %r14;
$L__BB1_4:
	ret;

}
	// .globl	_Z12kernel_1_addPiS_i
.visible .entry _Z12kernel_1_addPiS_i(
	.param .u64 .ptr .align 1 _Z12kernel_1_addPiS_i_param_0,
	.param .u64 .ptr .align 1 _Z12kernel_1_addPiS_i_param_1,
	.param .u32 _Z12kernel_1_addPiS_i_param_2
)
{
	.reg .pred 	%p<3>;
	.reg .b32 	%r<13>;
	.reg .b64 	%rd<9>;

	ld.param.u64 	%rd1, [_Z12kernel_1_addPiS_i_param_0];
	ld.param.u64 	%rd2, [_Z12kernel_1_addPiS_i_param_1];
	ld.param.u32 	%r5, [_Z12kernel_1_addPiS_i_param_2];
	mov.u32 	%r6, %tid.x;
	mov.u32 	%r1, %ctaid.x;
	mov.u32 	%r7, %ntid.x;
	mad.lo.s32 	%r2, %r1, %r7, %r6;
	setp.ge.s32 	%p1, %r2, %r5;
	@%p1 bra 	$L__BB2_4;
	setp.eq.s32 	%p2, %r1, 0;
	mov.b32 	%r12, 0;
	@%p2 bra 	$L__BB2_3;
	add.s32 	%r9, %r1, -1;
	cvta.to.global.u64 	%rd3, %rd2;
	mul.wide.u32 	%rd4, %r9, 4;
	add.s64 	%rd5, %rd3, %rd4;
	ld.global.u32 	%r12, [%rd5];
$L__BB2_3:
	cvta.to.global.u64 	%rd6, %rd1;
	mul.wide.s32 	%rd7, %r2, 4;
	add.s64 	%rd8, %rd6, %rd7;
	ld.global.u32 	%r10, [%rd8];
	add.s32 	%r11, %r10, %r12;
	st.global.u32 	[%rd8], %r11;
$L__BB2_4:
	ret;

}
	// .globl	_Z8kernel_1ILi256EEvPiS0_S0_i
.visible .entry _Z8kernel_1ILi256EEvPiS0_S0_i(
	.param .u64 .ptr .align 1 _Z8kernel_1ILi256EEvPiS0_S0_i_param_0,
	.param .u64 .ptr .align 1 _Z8kernel_1ILi256EEvPiS0_S0_i_param_1,
	.param .u64 .ptr .align 1 _Z8kernel_1ILi256EEvPiS0_S0_i_param_2,
	.param .u32 _Z8kernel_1ILi256EEvPiS0_S0_i_param_3
)
{
	.reg .pred 	%p<23>;
	.reg .b32 	%r<47>;
	.reg .b64 	%rd<13>;
	// demoted variable
	.shared .align 4 .b8 _ZZ14BlockPrefixSumILi256EEiiE4smem[32];
	ld.param.u64 	%rd1, [_Z8kernel_1ILi256EEvPiS0_S0_i_param_0];
	ld.param.u64 	%rd2, [_Z8kernel_1ILi256EEvPiS0_S0_i_param_1];
	ld.param.u64 	%rd3, [_Z8kernel_1ILi256EEvPiS0_S0_i_param_2];
	ld.param.u32 	%r11, [_Z8kernel_1ILi256EEvPiS0_S0_i_param_3];
	mov.u32 	%r1, %tid.x;
	mov.u32 	%r2, %ctaid.x;
	shl.b32 	%r13, %r2, 8;
	add.s32 	%r3, %r13, %r1;
	setp.ge.s32 	%p1, %r3, %r11;
	mov.b32 	%r45, 0;
	@%p1 bra 	$L__BB3_2;
	cvta.to.global.u64 	%rd4, %rd1;
	mul.wide.s32 	%rd5, %r3, 4;
	add.s64 	%rd6, %rd4, %rd5;
	ld.global.u32 	%r45, [%rd6];
$L__BB3_2:
	and.b32  	%r6, %r1, 31;
	shfl.sync.up.b32	%r14|%p2, %r45, 1, 0, -1;
	setp.eq.s32 	%p3, %r6, 0;
	selp.b32 	%r15, 0, %r14, %p3;
	add.s32 	%r16, %r15, %r45;
	shfl.sync.up.b32	%r17|%p4, %r16, 2, 0, -1;
	setp.lt.u32 	%p5, %r6, 2;
	selp.b32 	%r18, 0, %r17, %p5;
	add.s32 	%r19, %r18, %r16;
	shfl.sync.up.b32	%r20|%p6, %r19, 4, 0, -1;
	setp.lt.u32 	%p7, %r6, 4;
	selp.b32 	%r21, 0, %r20, %p7;
	add.s32 	%r22, %r21, %r19;
	shfl.sync.up.b32	%r23|%p8, %r22, 8, 0, -1;
	setp.lt.u32 	%p9, %r6, 8;
	selp.b32 	%r24, 0, %r23, %p9;
	add.s32 	%r25, %r24, %r22;
	shfl.sync.up.b32	%r26|%p10, %r25, 16, 0, -1;
	setp.lt.u32 	%p11, %r6, 16;
	selp.b32 	%r27, 0, %r26, %p11;
	add.s32 	%r46, %r27, %r25;
	setp.ne.s32 	%p12, %r6, 31;
	shr.u32 	%r28, %r1, 3;
	and.b32  	%r29, %r28, 124;
	mov.u32 	%r30, _ZZ14BlockPrefixSumILi256EEiiE4smem;
	add.s32 	%r8, %r30, %r29;
	@%p12 bra 	$L__BB3_4;
	st.shared.u32 	[%r8], %r46;
$L__BB3_4:
	bar.sync 	0;
	setp.gt.u32 	%p13, %r1, 31;
	@%p13 bra 	$L__BB3_6;
	setp.lt.u32 	%p14, %r6, 4;
	setp.lt.u32 	%p15, %r6, 2;
	setp.eq.s32 	%p16, %r6, 0;
	shl.b32 	%r31, %r6, 2;
	add.s32 	%r33, %r30, %r31;
	ld.shared.u32 	%r34, [%r33];
	shfl.sync.up.b32	%r35|%p17, %r34, 1, 0, -1;
	selp.b32 	%r36, 0, %r35, %p16;
	add.s32 	%r37, %r36, %r34;
	shfl.sync.up.b32	%r38|%p18, %r37, 2, 0, -1;
	selp.b32 	%r39, 0, %r38, %p15;
	add.s32 	%r40, %r39, %r37;
	shfl.sync.up.b32	%r41|%p19, %r40, 4, 0, -1;
	selp.b32 	%r42, 0, %r41, %p14;
	add.s32 	%r43, %r42, %r40;
	st.shared.u32 	[%r33], %r43;
$L__BB3_6:
	setp.lt.u32 	%p20, %r1, 32;
	bar.sync 	0;
	@%p20 bra 	$L__BB3_8;
	ld.shared.u32 	%r44, [%r8+-4];
	add.s32 	%r46, %r44, %r46;
$L__BB3_8:
	setp.ge.s32 	%p21, %r3, %r11;
	@%p21 bra 	$L__BB3_10;
	cvta.to.global.u64 	%rd7, %rd2;
	mul.wide.s32 	%rd8, %r3, 4;
	add.s64 	%rd9, %rd7, %rd8;
	st.global.u32 	[%rd9], %r46;
$L__BB3_10:
	setp.ne.s32 	%p22, %r1, 255;
	@%p22 bra 	$L__BB3_12;
	cvta.to.global.u64 	%rd10, %rd3;
	mul.wide.u32 	%rd11, %r2, 4;
	add.s64 	%rd12, %rd10, %rd11;
	st.global.u32 	[%rd12], %r46;
$L__BB3_12:
	ret;

}


// ===== COMPILED SASS (sm_100) =====

	.target	sm_100

	.elftype	@"ET_EXEC"


//--------------------- .note.nv.tkinfo           --------------------------
	.section	.note.nv.tkinfo,"",@"SHT_NOTE"
	.sectionflags	@"SHF_NOTE_NV_TKINFO"
	.tkinfo
        /*0018*/ 	.word	0x00000002
        /*0030*/ 	.string	""
        /*0030*/ 	.string	"ptxas"
        /*0030*/ 	.string	"Cuda compilation tools, release 13.0, V13.0.88"
        /*0030*/ 	.string	"Build cuda_13.0.r13.0/compiler.36424714_0"
        /*0030*/ 	.string	"-arch sm_100 -m 64 "



//--------------------- .note.nv.cuinfo           --------------------------
	.section	.note.nv.cuinfo,"",@"SHT_NOTE"
	.sectionflags	@"SHF_NOTE_NV_CUINFO"
        /*0018*/ 	.short	0x0002
        /*001a*/ 	.short	0x0064
        /*001c*/ 	.short	0x0082
	.zero		2


//--------------------- .nv.info                  --------------------------
	.section	.nv.info,"",@"SHT_CUDA_INFO"
	.align	4


	//----- nvinfo : EIATTR_REGCOUNT
	.align		4
        /*0000*/ 	.byte	0x04, 0x2f
        /*0002*/ 	.short	(.L_1 - .L_0)
	.align		4
.L_0:
        /*0004*/ 	.word	index@(_Z8kernel_0PiS_S_i)
        /*0008*/ 	.word	0x00000012


	//----- nvinfo : EIATTR_FRAME_SIZE
	.align		4
.L_1:
        /*000c*/ 	.byte	0x04, 0x11
        /*000e*/ 	.short	(.L_3 - .L_2)
	.align		4
.L_2:
        /*0010*/ 	.word	index@(_Z8kernel_0PiS_S_i)
        /*0014*/ 	.word	0x00000000


	//----- nvinfo : EIATTR_REGCOUNT
	.align		4
.L_3:
        /*0018*/ 	.byte	0x04, 0x2f
        /*001a*/ 	.short	(.L_5 - .L_4)
	.align		4
.L_4:
        /*001c*/ 	.word	index@(_Z12kernel_0_addPiS_i)
        /*0020*/ 	.word	0x0000000c


	//----- nvinfo : EIATTR_FRAME_SIZE
	.align		4
.L_5:
        /*0024*/ 	.byte	0x04, 0x11
        /*0026*/ 	.short	(.L_7 - .L_6)
	.align		4
.L_6:
        /*0028*/ 	.word	index@(_Z12kernel_0_addPiS_i)
        /*002c*/ 	.word	0x00000000


	//----- nvinfo : EIATTR_REGCOUNT
	.align		4
.L_7:
        /*0030*/ 	.byte	0x04, 0x2f
        /*0032*/ 	.short	(.L_9 - .L_8)
	.align		4
.L_8:
        /*0034*/ 	.word	index@(_Z12kernel_1_addPiS_i)
        /*0038*/ 	.word	0x0000000c


	//----- nvinfo : EIATTR_FRAME_SIZE
	.align		4
.L_9:
        /*003c*/ 	.byte	0x04, 0x11
        /*003e*/ 	.short	(.L_11 - .L_10)
	.align		4
.L_10:
        /*0040*/ 	.word	index@(_Z12kernel_1_addPiS_i)
        /*0044*/ 	.word	0x00000000


	//----- nvinfo : EIATTR_REGCOUNT
	.align		4
.L_11:
        /*0048*/ 	.byte	0x04, 0x2f
        /*004a*/ 	.short	(.L_13 - .L_12)
	.align		4
.L_12:
        /*004c*/ 	.word	index@(_Z8kernel_1ILi256EEvPiS0_S0_i)
        /*0050*/ 	.word	0x00000010


	//----- nvinfo : EIATTR_FRAME_SIZE
	.align		4
.L_13:
        /*0054*/ 	.byte	0x04, 0x11
        /*0056*/ 	.short	(.L_15 - .L_14)
	.align		4
.L_14:
        /*0058*/ 	.word	index@(_Z8kernel_1ILi256EEvPiS0_S0_i)
        /*005c*/ 	.word	0x00000000


	//----- nvinfo : EIATTR_MIN_STACK_SIZE
	.align		4
.L_15:
        /*0060*/ 	.byte	0x04, 0x12
        /*0062*/ 	.short	(.L_17 - .L_16)
	.align		4
.L_16:
        /*0064*/ 	.word	index@(_Z8kernel_1ILi256EEvPiS0_S0_i)
        /*0068*/ 	.word	0x00000000


	//----- nvinfo : EIATTR_MIN_STACK_SIZE
	.align		4
.L_17:
        /*006c*/ 	.byte	0x04, 0x12
        /*006e*/ 	.short	(.L_19 - .L_18)
	.align		4
.L_18:
        /*0070*/ 	.word	index@(_Z12kernel_1_addPiS_i)
        /*0074*/ 	.word	0x00000000


	//----- nvinfo : EIATTR_MIN_STACK_SIZE
	.align		4
.L_19:
        /*0078*/ 	.byte	0x04, 0x12
        /*007a*/ 	.short	(.L_21 - .L_20)
	.align		4
.L_20:
        /*007c*/ 	.word	index@(_Z12kernel_0_addPiS_i)
        /*0080*/ 	.word	0x00000000


	//----- nvinfo : EIATTR_MIN_STACK_SIZE
	.align		4
.L_21:
        /*0084*/ 	.byte	0x04, 0x12
        /*0086*/ 	.short	(.L_23 - .L_22)
	.align		4
.L_22:
        /*0088*/ 	.word	index@(_Z8kernel_0PiS_S_i)
        /*008c*/ 	.word	0x00000000
.L_23:


//--------------------- .nv.compat                --------------------------
	.section	.nv.compat,"",@"SHT_CUDA_COMPAT_INFO"
	.align	4
        /*0000*/ 	.byte	0x02, 0x09, 0x00, 0x00, 0x02, 0x02, 0x01, 0x00, 0x02, 0x05, 0x05, 0x00, 0x03, 0x07, 0x01, 0x01
        /*0010*/ 	.byte	0x02, 0x03, 0x00, 0x00, 0x02, 0x06, 0x01, 0x00, 0x04, 0x0b, 0x08, 0x00, 0x09, 0x00, 0x00, 0x00
        /*0020*/ 	.byte	0x00, 0x00, 0x00, 0x00


//--------------------- .nv.info._Z8kernel_1ILi256EEvPiS0_S0_i --------------------------
	.section	.nv.info._Z8kernel_1ILi256EEvPiS0_S0_i,"",@"SHT_CUDA_INFO"
	.sectionflags	@""
	.align	4


	//----- nvinfo : EIATTR_CUDA_API_VERSION
	.align		4
        /*0000*/ 	.byte	0x04, 0x37
        /*0002*/ 	.short	(.L_25 - .L_24)
.L_24:
        /*0004*/ 	.word	0x00000082


	//----- nvinfo : EIATTR_KPARAM_INFO
	.align		4
.L_25:
        /*0008*/ 	.byte	0x04, 0x17
        /*000a*/ 	.short	(.L_27 - .L_26)
.L_26:
        /*000c*/ 	.word	0x00000000
        /*0010*/ 	.short	0x0003
        /*0012*/ 	.short	0x0018
        /*0014*/ 	.byte	0x00, 0xf0, 0x11, 0x00


	//----- nvinfo : EIATTR_KPARAM_INFO
	.align		4
.L_27:
        /*0018*/ 	.byte	0x04, 0x17
        /*001a*/ 	.short	(.L_29 - .L_28)
.L_28:
        /*001c*/ 	.word	0x00000000
        /*0020*/ 	.short	0x0002
        /*0022*/ 	.short	0x0010
        /*0024*/ 	.byte	0x00, 0xf5, 0x21, 0x00


	//----- nvinfo : EIATTR_KPARAM_INFO
	.align		4
.L_29:
        /*0028*/ 	.byte	0x04, 0x17
        /*002a*/ 	.short	(.L_31 - .L_30)
.L_30:
        /*002c*/ 	.word	0x00000000
        /*0030*/ 	.short	0x0001
        /*0032*/ 	.short	0x0008
        /*0034*/ 	.byte	0x00, 0xf5, 0x21, 0x00


	//----- nvinfo : EIATTR_KPARAM_INFO
	.align		4
.L_31:
        /*0038*/ 	.byte	0x04, 0x17
        /*003a*/ 	.short	(.L_33 - .L_32)
.L_32:
        /*003c*/ 	.word	0x00000000
        /*0040*/ 	.short	0x0000
        /*0042*/ 	.short	0x0000
        /*0044*/ 	.byte	0x00, 0xf5, 0x21, 0x00


	//----- nvinfo : EIATTR_SPARSE_MMA_MASK
	.align		4
.L_33:
        /*0048*/ 	.byte	0x03, 0x50
        /*004a*/ 	.short	0x0000


	//----- nvinfo : EIATTR_MAXREG_COUNT
	.align		4
        /*004c*/ 	.byte	0x03, 0x1b
        /*004e*/ 	.short	0x00ff


	//----- nvinfo : EIATTR_NUM_BARRIERS
	.align		4
        /*0050*/ 	.byte	0x02, 0x4c
        /*0052*/ 	.byte	0x01
	.zero		1


	//----- nvinfo : EIATTR_MERCURY_ISA_VERSION
	.align		4
        /*0054*/ 	.byte	0x03, 0x5f
        /*0056*/ 	.short	0x0101


	//----- nvinfo : EIATTR_COOP_GROUP_MASK_REGIDS
	.align		4
        /*0058*/ 	.byte	0x04, 0x29
        /*005a*/ 	.short	(.L_35 - .L_34)


	//   ....[0]....
.L_34:
        /*005c*/ 	.word	0xffffffff


	//   ....[1]....
        /*0060*/ 	.word	0xffffffff


	//   ....[2]....
        /*0064*/ 	.word	0xffffffff


	//   ....[3]....
        /*0068*/ 	.word	0xffffffff


	//   ....[4]....
        /*006c*/ 	.word	0xffffffff


	//   ....[5]....
        /*0070*/ 	.word	0xffffffff


	//   ....[6]....
        /*0074*/ 	.word	0xffffffff


	//   ....[7]....
        /*0078*/ 	.word	0xffffffff


	//   ....[8]....
        /*007c*/ 	.word	0x0500000b


	//   ....[9]....
        /*0080*/ 	.word	0x0500000b


	//   ....[10]....
        /*0084*/ 	.word	0x0500000b


	//----- nvinfo : EIATTR_COOP_GROUP_INSTR_OFFSETS
	.align		4
.L_35:
        /*0088*/ 	.byte	0x04, 0x28
        /*008a*/ 	.short	(.L_37 - .L_36)


	//   ....[0]....
.L_36:
        /*008c*/ 	.word	0x00000120


	//   ....[1]....
        /*0090*/ 	.word	0x00000160


	//   ....[2]....
        /*0094*/ 	.word	0x00000190


	//   ....[3]....
        /*0098*/ 	.word	0x000001c0


	//   ....[4]....
        /*009c*/ 	.word	0x00000210


	//   ....[5]....
        /*00a0*/ 	.word	0x000002e0


	//   ....[6]....
        /*00a4*/ 	.word	0x00000310


	//   ....[7]....
        /*00a8*/ 	.word	0x00000340


	//   ....[8]....
        /*00ac*/ 	.word	0x000004a0


	//   ....[9]....
        /*00b0*/ 	.word	0x00000520


	//   ....[10]....
        /*00b4*/ 	.word	0x00000590


	//----- nvinfo : EIATTR_VRC_CTA_INIT_COUNT
	.align		4
.L_37:
        /*00b8*/ 	.byte	0x02, 0x4a
	.zero		1
	.zero		1


	//----- nvinfo : EIATTR_EXIT_INSTR_OFFSETS
	.align		4
        /*00bc*/ 	.byte	0x04, 0x1c
        /*00be*/ 	.short	(.L_39 - .L_38)


	//   ....[0]....
.L_38:
        /*00c0*/ 	.word	0x00000410


	//   ....[1]....
        /*00c4*/ 	.word	0x00000450


	//----- nvinfo : EIATTR_CRS_STACK_SIZE
	.align		4
.L_39:
        /*00c8*/ 	.byte	0x04, 0x1e
        /*00ca*/ 	.short	(.L_41 - .L_40)
.L_40:
        /*00cc*/ 	.word	0x00000000


	//----- nvinfo : EIATTR_CBANK_PARAM_SIZE
	.align		4
.L_41:
        /*00d0*/ 	.byte	0x03, 0x19
        /*00d2*/ 	.short	0x001c


	//----- nvinfo : EIATTR_PARAM_CBANK
	.align		4
        /*00d4*/ 	.byte	0x04, 0x0a
        /*00d6*/ 	.short	(.L_43 - .L_42)
	.align		4
.L_42:
        /*00d8*/ 	.word	index@(.nv.constant0._Z8kernel_1ILi256EEvPiS0_S0_i)
        /*00dc*/ 	.short	0x0380
        /*00de*/ 	.short	0x001c


	//----- nvinfo : EIATTR_SW_WAR
	.align		4
.L_43:
        /*00e0*/ 	.byte	0x04, 0x36
        /*00e2*/ 	.short	(.L_45 - .L_44)
.L_44:
        /*00e4*/ 	.word	0x00000008
.L_45:


//--------------------- .nv.info._Z12kernel_1_addPiS_i --------------------------
	.section	.nv.info._Z12kernel_1_addPiS_i,"",@"SHT_CUDA_INFO"
	.sectionflags	@""
	.align	4


	//----- nvinfo : EIATTR_CUDA_API_VERSION
	.align		4
        /*0000*/ 	.byte	0x04, 0x37
        /*0002*/ 	.short	(.L_47 - .L_46)
.L_46:
        /*0004*/ 	.word	0x00000082


	//----- nvinfo : EIATTR_KPARAM_INFO
	.align		4
.L_47:
        /*0008*/ 	.byte	0x04, 0x17
        /*000a*/ 	.short	(.L_49 - .L_48)
.L_48:
        /*000c*/ 	.word	0x00000000
        /*0010*/ 	.short	0x0002
        /*0012*/ 	.short	0x0010
        /*0014*/ 	.byte	0x00, 0xf0, 0x11, 0x00


	//----- nvinfo : EIATTR_KPARAM_INFO
	.align		4
.L_49:
        /*0018*/ 	.byte	0x04, 0x17
        /*001a*/ 	.short	(.L_51 - .L_50)
.L_50:
        /*001c*/ 	.word	0x00000000
        /*0020*/ 	.short	0x0001
        /*0022*/ 	.short	0x0008
        /*0024*/ 	.byte	0x00, 0xf5, 0x21, 0x00


	//----- nvinfo : EIATTR_KPARAM_INFO
	.align		4
.L_51:
        /*0028*/ 	.byte	0x04, 0x17
        /*002a*/ 	.short	(.L_53 - .L_52)
.L_52:
        /*002c*/ 	.word	0x00000000
        /*0030*/ 	.short	0x0000
        /*0032*/ 	.short	0x0000
        /*0034*/ 	.byte	0x00, 0xf5, 0x21, 0x00


	//----- nvinfo : EIATTR_SPARSE_MMA_MASK
	.align		4
.L_53:
        /*0038*/ 	.byte	0x03, 0x50
        /*003a*/ 	.short	0x0000


	//----- nvinfo : EIATTR_MAXREG_COUNT
	.align		4
        /*003c*/ 	.byte	0x03, 0x1b
        /*003e*/ 	.short	0x00ff


	//----- nvinfo : EIATTR_MERCURY_ISA_VERSION
	.align		4
        /*0040*/ 	.byte	0x03, 0x5f
        /*0042*/ 	.short	0x0101


	//----- nvinfo : EIATTR_VRC_CTA_INIT_COUNT
	.align		4
        /*0044*/ 	.byte	0x02, 0x4a
	.zero		1
	.zero		1


	//----- nvinfo : EIATTR_EXIT_INSTR_OFFSETS
	.align		4
        /*0048*/ 	.byte	0x04, 0x1c
        /*004a*/ 	.short	(.L_55 - .L_54)


	//   ....[0]....
.L_54:
        /*004c*/ 	.word	0x00000070


	//   ....[1]....
        /*0050*/ 	.word	0x00000140


	//----- nvinfo : EIATTR_CBANK_PARAM_SIZE
	.align		4
.L_55:
        /*0054*/ 	.byte	0x03, 0x19
        /*0056*/ 	.short	0x0014


	//----- nvinfo : EIATTR_PARAM_CBANK
	.align		4
        /*0058*/ 	.byte	0x04, 0x0a
        /*005a*/ 	.short	(.L_57 - .L_56)
	.align		4
.L_56:
        /*005c*/ 	.word	index@(.nv.constant0._Z12kernel_1_addPiS_i)
        /*0060*/ 	.short	0x0380
        /*0062*/ 	.short	0x0014


	//----- nvinfo : EIATTR_SW_WAR
	.align		4
.L_57:
        /*0064*/ 	.byte	0x04, 0x36
        /*0066*/ 	.short	(.L_59 - .L_58)
.L_58:
        /*0068*/ 	.word	0x00000008
.L_59:


//--------------------- .nv.info._Z12kernel_0_addPiS_i --------------------------
	.section	.nv.info._Z12kernel_0_addPiS_i,"",@"SHT_CUDA_INFO"
	.sectionflags	@""
	.align	4


	//----- nvinfo : EIATTR_CUDA_API_VERSION
	.align		4
        /*0000*/ 	.byte	0x04, 0x37
        /*0002*/ 	.short	(.L_61 - .L_60)
.L_60:
        /*0004*/ 	.word	0x00000082


	//----- nvinfo : EIATTR_KPARAM_INFO
	.align		4
.L_61:
        /*0008*/ 	.byte	0x04, 0x17
        /*000a*/ 	.short	(.L_63 - .L_62)
.L_62:
        /*000c*/ 	.word	0x00000000
        /*0010*/ 	.short	0x0002
        /*0012*/ 	.short	0x0010
        /*0014*/ 	.byte	0x00, 0xf0, 0x11, 0x00


	//----- nvinfo : EIATTR_KPARAM_INFO
	.align		4
.L_63:
        /*0018*/ 	.byte	0x04, 0x17
        /*001a*/ 	.short	(.L_65 - .L_64)
.L_64:
        /*001c*/ 	.word	0x00000000
        /*0020*/ 	.short	0x0001
        /*0022*/ 	.short	0x0008
        /*0024*/ 	.byte	0x00, 0xf5, 0x21, 0x00


	//----- nvinfo : EIATTR_KPARAM_INFO
	.align		4
.L_65:
        /*0028*/ 	.byte	0x04, 0x17
        /*002a*/ 	.short	(.L_67 - .L_66)
.L_66:
        /*002c*/ 	.word	0x00000000
        /*0030*/ 	.short	0x0000
        /*0032*/ 	.short	0x0000
        /*0034*/ 	.byte	0x00, 0xf5, 0x21, 0x00


	//----- nvinfo : EIATTR_SPARSE_MMA_MASK
	.align		4
.L_67:
        /*0038*/ 	.byte	0x03, 0x50
        /*003a*/ 	.short	0x0000


	//----- nvinfo : EIATTR_MAXREG_COUNT
	.align		4
        /*003c*/ 	.byte	0x03, 0x1b
        /*003e*/ 	.short	0x00ff


	//----- nvinfo : EIATTR_MERCURY_ISA_VERSION
	.align		4
        /*0040*/ 	.byte	0x03, 0x5f
        /*0042*/ 	.short	0x0101


	//----- nvinfo : EIATTR_VRC_CTA_INIT_COUNT
	.align		4
        /*0044*/ 	.byte	0x02, 0x4a
	.zero		1
	.zero		1


	//----- nvinfo : EIATTR_EXIT_INSTR_OFFSETS
	.align		4
        /*0048*/ 	.byte	0x04, 0x1c
        /*004a*/ 	.short	(.L_69 - .L_68)


	//   ....[0]....
.L_68:
        /*004c*/ 	.word	0x00000160


	//   ....[1]....
        /*0050*/ 	.word	0x000001d0


	//----- nvinfo : EIATTR_CRS_STACK_SIZE
	.align		4
.L_69:
        /*0054*/ 	.byte	0x04, 0x1e
        /*0056*/ 	.short	(.L_71 - .L_70)
.L_70:
        /*0058*/ 	.word	0x00000000


	//----- nvinfo : EIATTR_CBANK_PARAM_SIZE
	.align		4
.L_71:
        /*005c*/ 	.byte	0x03, 0x19
        /*005e*/ 	.short	0x0014


	//----- nvinfo : EIATTR_PARAM_CBANK
	.align		4
        /*0060*/ 	.byte	0x04, 0x0a
        /*0062*/ 	.short	(.L_73 - .L_72)
	.align		4
.L_72:
        /*0064*/ 	.word	index@(.nv.constant0._Z12kernel_0_addPiS_i)
        /*0068*/ 	.short	0x0380
        /*006a*/ 	.short	0x0014


	//----- nvinfo : EIATTR_SW_WAR
	.align		4
.L_73:
        /*006c*/ 	.byte	0x04, 0x36
        /*006e*/ 	.short	(.L_75 - .L_74)
.L_74:
        /*0070*/ 	.word	0x00000008
.L_75:


//--------------------- .nv.info._Z8kernel_0PiS_S_i --------------------------
	.section	.nv.info._Z8kernel_0PiS_S_i,"",@"SHT_CUDA_INFO"
	.sectionflags	@""
	.align	4


	//----- nvinfo : EIATTR_CUDA_API_VERSION
	.align		4
        /*0000*/ 	.byte	0x04, 0x37
        /*0002*/ 	.short	(.L_77 - .L_76)
.L_76:
        /*0004*/ 	.word	0x00000082


	//----- nvinfo : EIATTR_KPARAM_INFO
	.align		4
.L_77:
        /*0008*/ 	.byte	0x04, 0x17
        /*000a*/ 	.short	(.L_79 - .L_78)
.L_78:
        /*000c*/ 	.word	0x00000000
        /*0010*/ 	.short	0x0003
        /*0012*/ 	.short	0x0018
        /*0014*/ 	.byte	0x00, 0xf0, 0x11, 0x00


	//----- nvinfo : EIATTR_KPARAM_INFO
	.align		4
.L_79:
        /*0018*/ 	.byte	0x04, 0x17
        /*001a*/ 	.short	(.L_81 - .L_80)
.L_80:
        /*001c*/ 	.word	0x00000000
        /*0020*/ 	.short	0x0002
        /*0022*/ 	.short	0x0010
        /*0024*/ 	.byte	0x00, 0xf5, 0x21, 0x00


	//----- nvinfo : EIATTR_KPARAM_INFO
	.align		4
.L_81:
        /*0028*/ 	.byte	0x04, 0x17
        /*002a*/ 	.short	(.L_83 - .L_82)
.L_82:
        /*002c*/ 	.word	0x00000000
        /*0030*/ 	.short	0x0001
        /*0032*/ 	.short	0x0008
        /*0034*/ 	.byte	0x00, 0xf5, 0x21, 0x00


	//----- nvinfo : EIATTR_KPARAM_INFO
	.align		4
.L_83:
        /*0038*/ 	.byte	0x04, 0x17
        /*003a*/ 	.short	(.L_85 - .L_84)
.L_84:
        /*003c*/ 	.word	0x00000000
        /*0040*/ 	.short	0x0000
        /*0042*/ 	.short	0x0000
        /*0044*/ 	.byte	0x00, 0xf5, 0x21, 0x00


	//----- nvinfo : EIATTR_SPARSE_MMA_MASK
	.align		4
.L_85:
        /*0048*/ 	.byte	0x03, 0x50
        /*004a*/ 	.short	0x0000


	//----- nvinfo : EIATTR_MAXREG_COUNT
	.align		4
        /*004c*/ 	.byte	0x03, 0x1b
        /*004e*/ 	.short	0x00ff


	//----- nvinfo : EIATTR_NUM_BARRIERS
	.align		4
        /*0050*/ 	.byte	0x02, 0x4c
        /*0052*/ 	.byte	0x01
	.zero		1


	//----- nvinfo : EIATTR_MERCURY_ISA_VERSION
	.align		4
        /*0054*/ 	.byte	0x03, 0x5f
        /*0056*/ 	.short	0x0101


	//----- nvinfo : EIATTR_VRC_CTA_INIT_COUNT
	.align		4
        /*0058*/ 	.byte	0x02, 0x4a
	.zero		1
	.zero		1


	//----- nvinfo : EIATTR_EXIT_INSTR_OFFSETS
	.align		4
        /*005c*/ 	.byte	0x04, 0x1c
        /*005e*/ 	.short	(.L_87 - .L_86)


	//   ....[0]....
.L_86:
        /*0060*/ 	.word	0x00000470


	//   ....[1]....
        /*0064*/ 	.word	0x000004a0


	//----- nvinfo : EIATTR_CBANK_PARAM_SIZE
	.align		4
.L_87:
        /*0068*/ 	.byte	0x03, 0x19
        /*006a*/ 	.short	0x001c


	//----- nvinfo : EIATTR_PARAM_CBANK
	.align		4
        /*006c*/ 	.byte	0x04, 0x0a
        /*006e*/ 	.short	(.L_89 - .L_88)
	.align		4
.L_88:
        /*0070*/ 	.word	index@(.nv.constant0._Z8kernel_0PiS_S_i)
        /*0074*/ 	.short	0x0380
        /*0076*/ 	.short	0x001c


	//----- nvinfo : EIATTR_SW_WAR
	.align		4
.L_89:
        /*0078*/ 	.byte	0x04, 0x36
        /*007a*/ 	.short	(.L_91 - .L_90)
.L_90:
        /*007c*/ 	.word	0x00000008
.L_91:


//--------------------- .nv.callgraph             --------------------------
	.section	.nv.callgraph,"",@"SHT_CUDA_CALLGRAPH"
	.align	4
	.sectionentsize	8
	.align		4
        /*0000*/ 	.word	0x00000000
	.align		4
        /*0004*/ 	.word	0xffffffff
	.align		4
        /*0008*/ 	.word	0x00000000
	.align		4
        /*000c*/ 	.word	0xfffffffe
	.align		4
        /*0010*/ 	.word	0x00000000
	.align		4
        /*0014*/ 	.word	0xfffffffd
	.align		4
        /*0018*/ 	.word	0x00000000
	.align		4
        /*001c*/ 	.word	0xfffffffc


//--------------------- .text._Z8kernel_1ILi256EEvPiS0_S0_i --------------------------
	.section	.text._Z8kernel_1ILi256EEvPiS0_S0_i,"ax",@progbits
	.align	128
        .global         _Z8kernel_1ILi256EEvPiS0_S0_i
        .type           _Z8kernel_1ILi256EEvPiS0_S0_i,@function
        .size           _Z8kernel_1ILi256EEvPiS0_S0_i,(.L_x_14 - _Z8kernel_1ILi256EEvPiS0_S0_i)
        .other          _Z8kernel_1ILi256EEvPiS0_S0_i,@"STO_CUDA_ENTRY STV_DEFAULT"
_Z8kernel_1ILi256EEvPiS0_S0_i:
.text._Z8kernel_1ILi256EEvPiS0_S0_i:
[----:B------:R-:W-:Y:S01]  /*0000*/  LDC R1, c[0x0][0x37c] ;  /* 0x0000df00ff017b82 */ /* 0x000fe20000000800 */
[----:B------:R-:W0:Y:S01]  /*0010*/  S2R R3, SR_TID.X ;  /* 0x0000000000037919 */ /* 0x000e220000002100 */
[----:B------:R-:W1:Y:S01]  /*0020*/  LDCU UR4, c[0x0][0x398] ;  /* 0x00007300ff0477ac */ /* 0x000e620008000800 */
[----:B------:R-:W-:Y:S01]  /*0030*/  IMAD.MOV.U32 R6, RZ, RZ, RZ ;  /* 0x000000ffff067224 */ /* 0x000fe200078e00ff */
[----:B------:R-:W0:Y:S01]  /*0040*/  S2R R0, SR_CTAID.X ;  /* 0x0000000000007919 */ /* 0x000e220000002500 */
[----:B------:R-:W2:Y:S01]  /*0050*/  LDCU.64 UR6, c[0x0][0x358] ;  /* 0x00006b00ff0677ac */ /* 0x000ea20008000a00 */
[----:B0-----:R-:W-:-:S05]  /*0060*/  IMAD R2, R0, 0x100, R3 ;  /* 0x0000010000027824 */ /* 0x001fca00078e0203 */
[----:B-1----:R-:W-:-:S13]  /*0070*/  ISETP.GE.AND P0, PT, R2, UR4, PT ;  /* 0x0000000402007c0c */ /* 0x002fda000bf06270 */
[----:B------:R-:W0:Y:S02]  /*0080*/  @!P0 LDC.64 R4, c[0x0][0x380] ;  /* 0x0000e000ff048b82 */ /* 0x000e240000000a00 */
[----:B0-----:R-:W-:-:S05]  /*0090*/  @!P0 IMAD.WIDE R4, R2, 0x4, R4 ;  /* 0x0000000402048825 */ /* 0x001fca00078e0204 */
[----:B--2---:R-:W2:Y:S01]  /*00a0*/  @!P0 LDG.E R6, desc[UR6][R4.64] ;  /* 0x0000000604068981 */ /* 0x004ea2000c1e1900 */
[----:B------:R-:W-:Y:S01]  /*00b0*/  LOP3.LUT P1, R7, R3, 0x1f, RZ, 0xc0, !PT ;  /* 0x0000001f03077812 */ /* 0x000fe2000782c0ff */
[----:B------:R-:W0:Y:S01]  /*00c0*/  S2UR UR5, SR_CgaCtaId ;  /* 0x00000000000579c3 */ /* 0x000e220000008800 */
[----:B------:R-:W-:Y:S02]  /*00d0*/  UMOV UR4, 0x400 ;  /* 0x0000040000047882 */ /* 0x000fe40000000000 */
[C---:B------:R-:W-:Y:S02]  /*00e0*/  ISETP.GE.U32.AND P2, PT, R7.reuse, 0x4, PT ;  /* 0x000000040700780c */ /* 0x040fe40003f46070 */
[C---:B------:R-:W-:Y:S02]  /*00f0*/  ISETP.GE.U32.AND P3, PT, R7.reuse, 0x8, PT ;  /* 0x000000080700780c */ /* 0x040fe40003f66070 */
[----:B------:R-:W-:Y:S01]  /*0100*/  ISETP.NE.AND P4, PT, R7, 0x1f, PT ;  /* 0x0000001f0700780c */ /* 0x000fe20003f85270 */
[----:B0-----:R-:W-:Y:S01]  /*0110*/  ULEA UR4, UR5, UR4, 0x18 ;  /* 0x0000000405047291 */ /* 0x001fe2000f8ec0ff */
[----:B--2---:R-:W0:Y:S02]  /*0120*/  SHFL.UP PT, R8, R6, 0x1, RZ ;  /* 0x0420000006087989 */ /* 0x004e2400000e00ff */
[----:B0-----:R-:W-:-:S02]  /*0130*/  SEL R9, R8, RZ, P1 ;  /* 0x000000ff08097207 */ /* 0x001fc40000800000 */
[----:B------:R-:W-:-:S03]  /*0140*/  ISETP.GE.U32.AND P1, PT, R7, 0x2, PT ;  /* 0x000000020700780c */ /* 0x000fc60003f26070 */
[----:B------:R-:W-:-:S05]  /*0150*/  IMAD.IADD R9, R9, 0x1, R6 ;  /* 0x0000000109097824 */ /* 0x000fca00078e0206 */
[----:B------:R-:W0:Y:S02]  /*0160*/  SHFL.UP PT, R8, R9, 0x2, RZ ;  /* 0x0440000009087989 */ /* 0x000e2400000e00ff */
[----:B0-----:R-:W-:-:S05]  /*0170*/  SEL R8, R8, RZ, P1 ;  /* 0x000000ff08087207 */ /* 0x001fca0000800000 */
[----:B------:R-:W-:-:S05]  /*0180*/  IMAD.IADD R8, R9, 0x1, R8 ;  /* 0x0000000109087824 */ /* 0x000fca00078e0208 */
[----:B------:R-:W0:Y:S02]  /*0190*/  SHFL.UP PT, R10, R8, 0x4, RZ ;  /* 0x04800000080a7989 */ /* 0x000e2400000e00ff */
[----:B0-----:R-:W-:-:S05]  /*01a0*/  SEL R5, R10, RZ, P2 ;  /* 0x000000ff0a057207 */ /* 0x001fca0001000000 */
[----:B------:R-:W-:-:S05]  /*01b0*/  IMAD.IADD R5, R8, 0x1, R5 ;  /* 0x0000000108057824 */ /* 0x000fca00078e0205 */
[----:B------:R-:W0:Y:S02]  /*01c0*/  SHFL.UP PT, R4, R5, 0x8, RZ ;  /* 0x0500000005047989 */ /* 0x000e2400000e00ff */
[----:B0-----:R-:W-:Y:S02]  /*01d0*/  SEL R4, R4, RZ, P3 ;  /* 0x000000ff04047207 */ /* 0x001fe40001800000 */
[----:B------:R-:W-:-:S03]  /*01e0*/  ISETP.GE.U32.AND P3, PT, R7, 0x10, PT ;  /* 0x000000100700780c */ /* 0x000fc60003f66070 */
[----:B------:R-:W-:Y:S01]  /*01f0*/  IMAD.IADD R6, R5, 0x1, R4 ;  /* 0x0000000105067824 */ /* 0x000fe200078e0204 */
[----:B------:R-:W-:-:S04]  /*0200*/  SHF.R.U32.HI R5, RZ, 0x3, R3 ;  /* 0x00000003ff057819 */ /* 0x000fc80000011603 */
[----:B------:R-:W0:Y:S01]  /*0210*/  SHFL.UP PT, R4, R6, 0x10, RZ ;  /* 0x0600000006047989 */ /* 0x000e2200000e00ff */
[----:B------:R-:W-:Y:S02]  /*0220*/  LOP3.LUT R5, R5, 0x7c, RZ, 0xc0, !PT ;  /* 0x0000007c05057812 */ /* 0x000fe400078ec0ff */
[----:B0-----:R-:W-:Y:S02]  /*0230*/  SEL R9, R4, RZ, P3 ;  /* 0x000000ff04097207 */ /* 0x001fe40001800000 */
[----:B------:R-:W-:-:S03]  /*0240*/  ISETP.GT.U32.AND P3, PT, R3, 0x1f, PT ;  /* 0x0000001f0300780c */ /* 0x000fc60003f64070 */
[----:B------:R-:W-:-:S05]  /*0250*/  IMAD.IADD R4, R6, 0x1, R9 ;  /* 0x0000000106047824 */ /* 0x000fca00078e0209 */
[----:B------:R0:W-:Y:S01]  /*0260*/  @!P4 STS [R5+UR4], R4 ;  /* 0x000000040500c988 */ /* 0x0001e20008000804 */
[----:B------:R-:W-:Y:S06]  /*0270*/  BAR.SYNC.DEFER_BLOCKING 0x0 ;  /* 0x0000000000007b1d */ /* 0x000fec0000010000 */
[----:B------:R-:W-:Y:S05]  /*0280*/  @P3 BRA `(.L_x_0) ;  /* 0x00000000003c3947 */ /* 0x000fea0003800000 */
[C---:B------:R-:W-:Y:S01]  /*0290*/  LEA R6, R7.reuse, UR4, 0x2 ;  /* 0x0000000407067c11 */ /* 0x040fe2000f8e10ff */
[----:B------:R-:W-:Y:S01]  /*02a0*/  UMOV UR5, 0xffffffff ;  /* 0xffffffff00057882 */ /* 0x000fe20000000000 */
[----:B------:R-:W-:-:S03]  /*02b0*/  ISETP.NE.AND P3, PT, R7, RZ, PT ;  /* 0x000000ff0700720c */ /* 0x000fc60003f65270 */
[----:B------:R1:W2:Y:S01]  /*02c0*/  LDS R8, [R6] ;  /* 0x0000000006087984 */ /* 0x0002a20000000800 */
[----:B------:R-:W-:Y:S09]  /*02d0*/  BRA.DIV UR5, `(.L_x_1) ;  /* 0x0000000205607947 */ /* 0x000ff2000b800000 */
[----:B--2---:R-:W2:Y:S02]  /*02e0*/  SHFL.UP PT, R7, R8, 0x1, RZ ;  /* 0x0420000008077989 */ /* 0x004ea400000e00ff */
[----:B--2---:R-:W-:-:S05]  /*02f0*/  SEL R7, R7, RZ, P3 ;  /* 0x000000ff07077207 */ /* 0x004fca0001800000 */
[----:B------:R-:W-:-:S05]  /*0300*/  IMAD.IADD R7, R8, 0x1, R7 ;  /* 0x0000000108077824 */ /* 0x000fca00078e0207 */
[----:B------:R-:W2:Y:S02]  /*0310*/  SHFL.UP PT, R9, R7, 0x2, RZ ;  /* 0x0440000007097989 */ /* 0x000ea400000e00ff */
[----:B--2---:R-:W-:-:S05]  /*0320*/  SEL R10, R9, RZ, P1 ;  /* 0x000000ff090a7207 */ /* 0x004fca0000800000 */
[----:B------:R-:W-:-:S05]  /*0330*/  IMAD.IADD R10, R7, 0x1, R10 ;  /* 0x00000001070a7824 */ /* 0x000fca00078e020a */
[----:B------:R2:W3:Y:S02]  /*0340*/  SHFL.UP PT, R9, R10, 0x4, RZ ;  /* 0x048000000a097989 */ /* 0x0004e400000e00ff */
.L_x_5:
[----:B---3--:R-:W-:-:S05]  /*0350*/  SEL R9, R9, RZ, P2 ;  /* 0x000000ff09097207 */ /* 0x008fca0001000000 */
[----:B------:R-:W-:-:S05]  /*0360*/  IMAD.IADD R9, R10, 0x1, R9 ;  /* 0x000000010a097824 */ /* 0x000fca00078e0209 */
[----:B------:R3:W-:Y:S02]  /*0370*/  STS [R6], R9 ;  /* 0x0000000906007388 */ /* 0x0007e40000000800 */
.L_x_0:
[----:B------:R-:W-:Y:S05]  /*0380*/  WARPSYNC.ALL ;  /* 0x0000000000007948 */ /* 0x000fea0003800000 */
[----:B------:R-:W-:Y:S01]  /*0390*/  BAR.SYNC.DEFER_BLOCKING 0x0 ;  /* 0x0000000000007b1d */ /* 0x000fe20000010000 */
[C---:B------:R-:W-:Y:S02]  /*03a0*/  ISETP.GE.U32.AND P1, PT, R3.reuse, 0x20, PT ;  /* 0x000000200300780c */ /* 0x040fe40003f26070 */
[----:B------:R-:W-:-:S05]  /*03b0*/  ISETP.NE.AND P2, PT, R3, 0xff, PT ;  /* 0x000000ff0300780c */ /* 0x000fca0003f45270 */
[----:B-1-3--:R-:W1:Y:S06]  /*03c0*/  @!P0 LDC.64 R6, c[0x0][0x388] ;  /* 0x0000e200ff068b82 */ /* 0x00ae6c0000000a00 */
[----:B0-----:R-:W0:Y:S01]  /*03d0*/  @P1 LDS R5, [R5+UR4+-0x4] ;  /* 0xfffffc0405051984 */ /* 0x001e220008000800 */
[----:B-1----:R-:W-:-:S04]  /*03e0*/  @!P0 IMAD.WIDE R2, R2, 0x4, R6 ;  /* 0x0000000402028825 */ /* 0x002fc800078e0206 */
[----:B0-----:R-:W-:-:S05]  /*03f0*/  @P1 IMAD.IADD R4, R4, 0x1, R5 ;  /* 0x0000000104041824 */ /* 0x001fca00078e0205 */
[----:B------:R0:W-:Y:S01]  /*0400*/  @!P0 STG.E desc[UR6][R2.64], R4 ;  /* 0x0000000402008986 */ /* 0x0001e2000c101906 */
[----:B------:R-:W-:Y:S05]  /*0410*/  @P2 EXIT ;  /* 0x000000000000294d */ /* 0x000fea0003800000 */
[----:B0-----:R-:W0:Y:S02]  /*0420*/  LDC.64 R2, c[0x0][0x390] ;  /* 0x0000e400ff027b82 */ /* 0x001e240000000a00 */
[----:B0-----:R-:W-:-:S05]  /*0430*/  IMAD.WIDE.U32 R2, R0, 0x4, R2 ;  /* 0x0000000400027825 */ /* 0x001fca00078e0002 */
[----:B------:R-:W-:Y:S01]  /*0440*/  STG.E desc[UR6][R2.64], R4 ;  /* 0x0000000402007986 */ /* 0x000fe2000c101906 */
[----:B------:R-:W-:Y:S05]  /*0450*/  EXIT ;  /* 0x000000000000794d */ /* 0x000fea0003800000 */
.L_x_1:
[----:B------:R-:W-:Y:S02]  /*0460*/  IMAD.MOV.U32 R12, RZ, RZ, 0x1 ;  /* 0x00000001ff0c7424 */ /* 0x000fe400078e00ff */
[----:B------:R-:W-:Y:S02]  /*0470*/  IMAD.MOV.U32 R13, RZ, RZ, RZ ;  /* 0x000000ffff0d7224 */ /* 0x000fe400078e00ff */
[----:B------:R-:W-:-:S07]  /*0480*/  IMAD.MOV.U32 R11, RZ, RZ, -0x1 ;  /* 0xffffffffff0b7424 */ /* 0x000fce00078e00ff */
[----:B012---:R-:W-:Y:S05]  /*0490*/  WARPSYNC.COLLECTIVE R11, `(.L_x_2) ;  /* 0x000000000b087348 */ /* 0x007fea0003c00000 */
[----:B--2---:R2:W3:Y:S02]  /*04a0*/  SHFL.UP P4, R9, R8, R12, R13 ;  /* 0x0400000c08097389 */ /* 0x0044e4000008000d */
[----:B0123--:R-:W-:Y:S05]  /*04b0*/  ENDCOLLECTIVE ;  /* 0x000000000000791b */ /* 0x00ffea0003800000 */
.L_x_2:
[----:B------:R-:W-:Y:S02]  /*04c0*/  IMAD.MOV.U32 R12, RZ, RZ, 0x2 ;  /* 0x00000002ff0c7424 */ /* 0x000fe400078e00ff */
[----:B------:R-:W-:-:S05]  /*04d0*/  IMAD.MOV.U32 R7, RZ, RZ, R9 ;  /* 0x000000ffff077224 */ /* 0x000fca00078e0009 */
[----:B------:R-:W-:-:S05]  /*04e0*/  SEL R7, R7, RZ, P3 ;  /* 0x000000ff07077207 */ /* 0x000fca0001800000 */
[----:B------:R-:W-:-:S04]  /*04f0*/  IMAD.IADD R7, R8, 0x1, R7 ;  /* 0x0000000108077824 */ /* 0x000fc800078e0207 */
[----:B------:R-:W-:-:S07]  /*0500*/  IMAD.MOV.U32 R8, RZ, RZ, R7 ;  /* 0x000000ffff087224 */ /* 0x000fce00078e0007 */
[----:B------:R-:W-:Y:S05]  /*0510*/  WARPSYNC.COLLECTIVE R11, `(.L_x_3) ;  /* 0x000000000b087348 */ /* 0x000fea0003c00000 */
[----:B------:R0:W1:Y:S02]  /*0520*/  SHFL.UP P4, R9, R8, R12, R13 ;  /* 0x0400000c08097389 */ /* 0x000064000008000d */
[----:B01----:R-:W-:Y:S05]  /*0530*/  ENDCOLLECTIVE ;  /* 0x000000000000791b */ /* 0x003fea0003800000 */
.L_x_3:
[----:B------:R-:W-:Y:S01]  /*0540*/  IMAD.MOV.U32 R12, RZ, RZ, 0x4 ;  /* 0x00000004ff0c7424 */ /* 0x000fe200078e00ff */
[----:B------:R-:W-:-:S05]  /*0550*/  SEL R10, R9, RZ, P1 ;  /* 0x000000ff090a7207 */ /* 0x000fca0000800000 */
[----:B------:R-:W-:-:S04]  /*0560*/  IMAD.IADD R10, R7, 0x1, R10 ;  /* 0x00000001070a7824 */ /* 0x000fc800078e020a */
[----:B------:R-:W-:-:S07]  /*0570*/  IMAD.MOV.U32 R8, RZ, RZ, R10 ;  /* 0x000000ffff087224 */ /* 0x000fce00078e000a */
[----:B------:R-:W-:Y:S05]  /*0580*/  WARPSYNC.COLLECTIVE R11, `(.L_x_4) ;  /* 0x000000000b087348 */ /* 0x000fea0003c00000 */
[----:B------:R0:W1:Y:S02]  /*0590*/  SHFL.UP P4, R9, R8, R12, R13 ;  /* 0x0400000c08097389 */ /* 0x000064000008000d */
[----:B01----:R-:W-:Y:S05]  /*05a0*/  ENDCOLLECTIVE ;  /* 0x000000000000791b */ /* 0x003fea0003800000 */
.L_x_4:
[----:B------:R-:W-:Y:S05]  /*05b0*/  BRA `(.L_x_5) ;  /* 0xfffffffc00647947 */ /* 0x000fea000383ffff */
.L_x_6:
[----:B------:R-:W-:-:S00]  /*05c0*/  BRA `(.L_x_6) ;  /* 0xfffffffc00fc7947 */ /* 0x000fc0000383ffff */
[----:B------:R-:W-:-:S00]  /*05d0*/  NOP ;  /* 0x0000000000007918 */ /* 0x000fc00000000000 */
        /* <DEDUP_REMOVED lines=10> */
.L_x_14:


//--------------------- .text._Z12kernel_1_addPiS_i --------------------------
	.section	.text._Z12kernel_1_addPiS_i,"ax",@progbits
	.align	128
        .global         _Z12kernel_1_addPiS_i
        .type           _Z12kernel_1_addPiS_i,@function
        .size           _Z12kernel_1_addPiS_i,(.L_x_15 - _Z12kernel_1_addPiS_i)
        .other          _Z12kernel_1_addPiS_i,@"STO_CUDA_ENTRY STV_DEFAULT"
_Z12kernel_1_addPiS_i:
.text._Z12kernel_1_addPiS_i:
[----:B------:R-:W-:Y:S01]  /*0000*/  LDC R1, c[0x0][0x37c] ;  /* 0x0000df00ff017b82 */ /* 0x000fe20000000800 */
[----:B------:R-:W0:Y:S01]  /*0010*/  S2R R7, SR_TID.X ;  /* 0x0000000000077919 */ /* 0x000e220000002100 */
[----:B------:R-:W0:Y:S01]  /*0020*/  LDCU UR4, c[0x0][0x360] ;  /* 0x00006c00ff0477ac */ /* 0x000e220008000800 */
[----:B------:R-:W0:Y:S01]  /*0030*/  S2R R0, SR_CTAID.X ;  /* 0x0000000000007919 */ /* 0x000e220000002500 */
[----:B------:R-:W1:Y:S01]  /*0040*/  LDCU UR5, c[0x0][0x390] ;  /* 0x00007200ff0577ac */ /* 0x000e620008000800 */
[----:B0-----:R-:W-:-:S05]  /*0050*/  IMAD R7, R0, UR4, R7 ;  /* 0x0000000400077c24 */ /* 0x001fca000f8e0207 */
[----:B-1----:R-:W-:-:S13]  /*0060*/  ISETP.GE.AND P0, PT, R7, UR5, PT ;  /* 0x0000000507007c0c */ /* 0x002fda000bf06270 */
[----:B------:R-:W-:Y:S05]  /*0070*/  @P0 EXIT ;  /* 0x000000000000094d */ /* 0x000fea0003800000 */
[C---:B------:R-:W-:Y:S01]  /*0080*/  ISETP.NE.AND P0, PT, R0.reuse, RZ, PT ;  /* 0x000000ff0000720c */ /* 0x040fe20003f05270 */
[----:B------:R-:W0:Y:S01]  /*0090*/  LDC.64 R4, c[0x0][0x380] ;  /* 0x0000e000ff047b82 */ /* 0x000e220000000a00 */
[----:B------:R-:W1:Y:S11]  /*00a0*/  LDCU.64 UR4, c[0x0][0x358] ;  /* 0x00006b00ff0477ac */ /* 0x000e760008000a00 */
[----:B------:R-:W2:Y:S01]  /*00b0*/  @P0 LDC.64 R2, c[0x0][0x388] ;  /* 0x0000e200ff020b82 */ /* 0x000ea20000000a00 */
[----:B------:R-:W-:Y:S01]  /*00c0*/  @P0 IADD3 R9, PT, PT, R0, -0x1, RZ ;  /* 0xffffffff00090810 */ /* 0x000fe20007ffe0ff */
[----:B------:R-:W-:-:S02]  /*00d0*/  HFMA2 R0, -RZ, RZ, 0, 0 ;  /* 0x00000000ff007431 */ /* 0x000fc400000001ff */
[----:B0-----:R-:W-:-:S05]  /*00e0*/  IMAD.WIDE R4, R7, 0x4, R4 ;  /* 0x0000000407047825 */ /* 0x001fca00078e0204 */
[----:B-1----:R-:W3:Y:S01]  /*00f0*/  LDG.E R7, desc[UR4][R4.64] ;  /* 0x0000000404077981 */ /* 0x002ee2000c1e1900 */
[----:B--2---:R-:W-:-:S05]  /*0100*/  @P0 IMAD.WIDE.U32 R2, R9, 0x4, R2 ;  /* 0x0000000409020825 */ /* 0x004fca00078e0002 */
[----:B------:R-:W3:Y:S02]  /*0110*/  @P0 LDG.E R0, desc[UR4][R2.64] ;  /* 0x0000000402000981 */ /* 0x000ee4000c1e1900 */
[----:B---3--:R-:W-:-:S05]  /*0120*/  IADD3 R7, PT, PT, R7, R0, RZ ;  /* 0x0000000007077210 */ /* 0x008fca0007ffe0ff */
[----:B------:R-:W-:Y:S01]  /*0130*/  STG.E desc[UR4][R4.64], R7 ;  /* 0x0000000704007986 */ /* 0x000fe2000c101904 */
[----:B------:R-:W-:Y:S05]  /*0140*/  EXIT ;  /* 0x000000000000794d */ /* 0x000fea0003800000 */
.L_x_7:
        /* <DEDUP_REMOVED lines=11> */
.L_x_15:


//--------------------- .text._Z12kernel_0_addPiS_i --------------------------
	.section	.text._Z12kernel_0_addPiS_i,"ax",@progbits
	.align	128
        .global         _Z12kernel_0_addPiS_i
        .type           _Z12kernel_0_addPiS_i,@function
        .size           _Z12kernel_0_addPiS_i,(.L_x_16 - _Z12kernel_0_addPiS_i)
        .other          _Z12kernel_0_addPiS_i,@"STO_CUDA_ENTRY STV_DEFAULT"
_Z12kernel_0_addPiS_i:
.text._Z12kernel_0_addPiS_i:
[----:B------:R-:W-:Y:S01]  /*0000*/  LDC R1, c[0x0][0x37c] ;  /* 0x0000df00ff017b82 */ /* 0x000fe20000000800 */
[----:B------:R-:W0:Y:S01]  /*0010*/  S2R R5, SR_CTAID.X ;  /* 0x0000000000057919 */ /* 0x000e220000002500 */
[----:B------:R-:W0:Y:S06]  /*0020*/  LDCU UR4, c[0x0][0x360] ;  /* 0x00006c00ff0477ac */ /* 0x000e2c0008000800 */
[----:B------:R-:W1:Y:S01]  /*0030*/  LDC.64 R2, c[0x0][0x388] ;  /* 0x0000e200ff027b82 */ /* 0x000e620000000a00 */
[----:B------:R-:W-:Y:S01]  /*0040*/  BSSY.RECONVERGENT B0, `(.L_x_8) ;  /* 0x0000011000007945 */ /* 0x000fe20003800200 */
[----:B------:R-:W2:Y:S01]  /*0050*/  S2R R7, SR_TID.X ;  /* 0x0000000000077919 */ /* 0x000ea20000002100 */
[----:B------:R-:W3:Y:S01]  /*0060*/  LDCU UR6, c[0x0][0x390] ;  /* 0x00007200ff0677ac */ /* 0x000ee20008000800 */
[----:B0-----:R-:W-:-:S02]  /*0070*/  IMAD R0, R5, UR4, RZ ;  /* 0x0000000405007c24 */ /* 0x001fc4000f8e02ff */
[----:B-1----:R-:W-:-:S03]  /*0080*/  IMAD.WIDE.U32 R2, R5, 0x4, R2 ;  /* 0x0000000405027825 */ /* 0x002fc600078e0002 */
[----:B--2---:R-:W-:-:S04]  /*0090*/  LEA R7, R0, R7, 0x1 ;  /* 0x0000000700077211 */ /* 0x004fc800078e08ff */
[C---:B---3--:R-:W-:Y:S02]  /*00a0*/  ISETP.GE.AND P0, PT, R7.reuse, UR6, PT ;  /* 0x0000000607007c0c */ /* 0x048fe4000bf06270 */
[----:B------:R-:W-:Y:S01]  /*00b0*/  IADD3 R9, PT, PT, R7, UR4, RZ ;  /* 0x0000000407097c10 */ /* 0x000fe2000fffe0ff */
[----:B------:R-:W0:Y:S03]  /*00c0*/  LDCU.64 UR4, c[0x0][0x358] ;  /* 0x00006b00ff0477ac */ /* 0x000e260008000a00 */
[----:B------:R-:W-:-:S07]  /*00d0*/  ISETP.GE.AND P1, PT, R9, UR6, PT ;  /* 0x0000000609007c0c */ /* 0x000fce000bf26270 */
[----:B------:R-:W-:Y:S06]  /*00e0*/  @P0 BRA `(.L_x_9) ;  /* 0x0000000000180947 */ /* 0x000fec0003800000 */
[----:B------:R-:W1:Y:S01]  /*00f0*/  LDC.64 R4, c[0x0][0x380] ;  /* 0x0000e000ff047b82 */ /* 0x000e620000000a00 */
[----:B0-----:R-:W2:Y:S01]  /*0100*/  LDG.E R0, desc[UR4][R2.64] ;  /* 0x0000000402007981 */ /* 0x001ea2000c1e1900 */
[----:B-1----:R-:W-:-:S05]  /*0110*/  IMAD.WIDE R4, R7, 0x4, R4 ;  /* 0x0000000407047825 */ /* 0x002fca00078e0204 */
[----:B------:R-:W2:Y:S02]  /*0120*/  LDG.E R7, desc[UR4][R4.64] ;  /* 0x0000000404077981 */ /* 0x000ea4000c1e1900 */
[----:B--2---:R-:W-:-:S05]  /*0130*/  IADD3 R7, PT, PT, R0, R7, RZ ;  /* 0x0000000700077210 */ /* 0x004fca0007ffe0ff */
[----:B------:R1:W-:Y:S02]  /*0140*/  STG.E desc[UR4][R4.64], R7 ;  /* 0x0000000704007986 */ /* 0x0003e4000c101904 */
.L_x_9:
[----:B0-----:R-:W-:Y:S05]  /*0150*/  BSYNC.RECONVERGENT B0 ;  /* 0x0000000000007941 */ /* 0x001fea0003800200 */
.L_x_8:
[----:B------:R-:W-:Y:S05]  /*0160*/  @P1 EXIT ;  /* 0x000000000000194d */ /* 0x000fea0003800000 */
[----:B-1----:R-:W0:Y:S01]  /*0170*/  LDC.64 R4, c[0x0][0x380] ;  /* 0x0000e000ff047b82 */ /* 0x002e220000000a00 */
[----:B------:R-:W2:Y:S01]  /*0180*/  LDG.E R2, desc[UR4][R2.64] ;  /* 0x0000000402027981 */ /* 0x000ea2000c1e1900 */
[----:B0-----:R-:W-:-:S05]  /*0190*/  IMAD.WIDE R4, R9, 0x4, R4 ;  /* 0x0000000409047825 */ /* 0x001fca00078e0204 */
[----:B------:R-:W2:Y:S02]  /*01a0*/  LDG.E R7, desc[UR4][R4.64] ;  /* 0x0000000404077981 */ /* 0x000ea4000c1e1900 */
[----:B--2---:R-:W-:-:S05]  /*01b0*/  IADD3 R7, PT, PT, R2, R7, RZ ;  /* 0x0000000702077210 */ /* 0x004fca0007ffe0ff */
[----:B------:R-:W-:Y:S01]  /*01c0*/  STG.E desc[UR4][R4.64], R7 ;  /* 0x0000000704007986 */ /* 0x000fe2000c101904 */
[----:B------:R-:W-:Y:S05]  /*01d0*/  EXIT ;  /* 0x000000000000794d */ /* 0x000fea0003800000 */
.L_x_10:
        /* <DEDUP_REMOVED lines=10> */
.L_x_16:


//--------------------- .text._Z8kernel_0PiS_S_i  --------------------------
	.section	.text._Z8kernel_0PiS_S_i,"ax",@progbits
	.align	128
        .global         _Z8kernel_0PiS_S_i
        .type           _Z8kernel_0PiS_S_i,@function
        .size           _Z8kernel_0PiS_S_i,(.L_x_17 - _Z8kernel_0PiS_S_i)
        .other          _Z8kernel_0PiS_S_i,@"STO_CUDA_ENTRY STV_DEFAULT"
_Z8kernel_0PiS_S_i:
.text._Z8kernel_0PiS_S_i:
[----:B------:R-:W-:Y:S01]  /*0000*/  LDC R1, c[0x0][0x37c] ;  /* 0x0000df00ff017b82 */ /* 0x000fe20000000800 */
[----:B------:R-:W0:Y:S07]  /*0010*/  S2R R2, SR_TID.X ;  /* 0x0000000000027919 */ /* 0x000e2e0000002100 */
[----:B------:R-:W1:Y:S01]  /*0020*/  LDC R3, c[0x0][0x360] ;  /* 0x0000d800ff037b82 */ /* 0x000e620000000800 */
[----:B------:R-:W2:Y:S01]  /*0030*/  LDCU UR4, c[0x0][0x398] ;  /* 0x00007300ff0477ac */ /* 0x000ea20008000800 */
[----:B------:R-:W-:Y:S01]  /*0040*/  HFMA2 R11, -RZ, RZ, 0, 0 ;  /* 0x00000000ff0b7431 */ /* 0x000fe200000001ff */
[----:B------:R-:W3:Y:S01]  /*0050*/  S2R R15, SR_CTAID.X ;  /* 0x00000000000f7919 */ /* 0x000ee20000002500 */
[----:B------:R-:W-:Y:S01]  /*0060*/  IMAD.MOV.U32 R9, RZ, RZ, RZ ;  /* 0x000000ffff097224 */ /* 0x000fe200078e00ff */
[----:B------:R-:W4:Y:S03]  /*0070*/  LDCU.64 UR6, c[0x0][0x358] ;  /* 0x00006b00ff0677ac */ /* 0x000f260008000a00 */
[----:B------:R-:W5:Y:S01]  /*0080*/  LDC.64 R6, c[0x0][0x380] ;  /* 0x0000e000ff067b82 */ /* 0x000f620000000a00 */
[----:B-1----:R-:W-:-:S02]  /*0090*/  IMAD.SHL.U32 R0, R3, 0x2, RZ ;  /* 0x0000000203007824 */ /* 0x002fc400078e00ff */
[----:B0-----:R-:W-:-:S04]  /*00a0*/  IMAD.SHL.U32 R5, R2, 0x2, RZ ;  /* 0x0000000202057824 */ /* 0x001fc800078e00ff */
[----:B---3--:R-:W-:-:S04]  /*00b0*/  IMAD R0, R0, R15, R5 ;  /* 0x0000000f00007224 */ /* 0x008fc800078e0205 */
[C---:B------:R-:W-:Y:S01]  /*00c0*/  VIADD R12, R0.reuse, 0x1 ;  /* 0x00000001000c7836 */ /* 0x040fe20000000000 */
[C---:B--2---:R-:W-:Y:S01]  /*00d0*/  ISETP.GE.AND P0, PT, R0.reuse, UR4, PT ;  /* 0x0000000400007c0c */ /* 0x044fe2000bf06270 */
[----:B-----5:R-:W-:-:S03]  /*00e0*/  IMAD.WIDE R6, R0, 0x4, R6 ;  /* 0x0000000400067825 */ /* 0x020fc600078e0206 */
[----:B------:R-:W-:-:S09]  /*00f0*/  ISETP.GE.AND P1, PT, R12, UR4, PT ;  /* 0x000000040c007c0c */ /* 0x000fd2000bf26270 */
[----:B----4-:R-:W2:Y:S04]  /*0100*/  @!P0 LDG.E R9, desc[UR6][R6.64] ;  /* 0x0000000606098981 */ /* 0x010ea8000c1e1900 */
[----:B------:R-:W3:Y:S01]  /*0110*/  @!P1 LDG.E R11, desc[UR6][R6.64+0x4] ;  /* 0x00000406060b9981 */ /* 0x000ee2000c1e1900 */
[----:B------:R-:W0:Y:S01]  /*0120*/  S2UR UR5, SR_CgaCtaId ;  /* 0x00000000000579c3 */ /* 0x000e220000008800 */
[----:B------:R-:W-:Y:S01]  /*0130*/  UMOV UR4, 0x400 ;  /* 0x0000040000047882 */ /* 0x000fe20000000000 */
[----:B------:R-:W-:Y:S02]  /*0140*/  IMAD.MOV.U32 R8, RZ, RZ, 0x1 ;  /* 0x00000001ff087424 */ /* 0x000fe400078e00ff */
[----:B------:R-:W-:Y:S02]  /*0150*/  IMAD.MOV.U32 R13, RZ, RZ, R3 ;  /* 0x000000ffff0d7224 */ /* 0x000fe400078e0003 */
[----:B------:R-:W-:Y:S01]  /*0160*/  VIADD R5, R5, 0x1 ;  /* 0x0000000105057836 */ /* 0x000fe20000000000 */
[----:B0-----:R-:W-:-:S06]  /*0170*/  ULEA UR4, UR5, UR4, 0x18 ;  /* 0x0000000405047291 */ /* 0x001fcc000f8ec0ff */
[----:B------:R-:W-:-:S05]  /*0180*/  LEA R4, R2, UR4, 0x3 ;  /* 0x0000000402047c11 */ /* 0x000fca000f8e18ff */
[----:B--2---:R0:W-:Y:S04]  /*0190*/  STS [R4], R9 ;  /* 0x0000000904007388 */ /* 0x0041e80000000800 */
[----:B---3--:R0:W-:Y:S01]  /*01a0*/  STS [R4+0x4], R11 ;  /* 0x0000040b04007388 */ /* 0x0081e20000000800 */
[----:B------:R-:W-:Y:S06]  /*01b0*/  BAR.SYNC.DEFER_BLOCKING 0x0 ;  /* 0x0000000000007b1d */ /* 0x000fec0000010000 */
.L_x_11:
[----:B------:R-:W-:-:S13]  /*01c0*/  ISETP.GE.U32.AND P0, PT, R2, R13, PT ;  /* 0x0000000d0200720c */ /* 0x000fda0003f06070 */
[----:B------:R-:W-:-:S05]  /*01d0*/  @!P0 IMAD R6, R5, R8, RZ ;  /* 0x0000000805068224 */ /* 0x000fca00078e02ff */
[----:B------:R-:W-:-:S04]  /*01e0*/  @!P0 LEA R7, R6, UR4, 0x2 ;  /* 0x0000000406078c11 */ /* 0x000fc8000f8e10ff */
[C---:B------:R-:W-:Y:S01]  /*01f0*/  @!P0 LEA R6, R8.reuse, R7, 0x2 ;  /* 0x0000000708068211 */ /* 0x040fe200078e10ff */
[----:B------:R-:W-:Y:S01]  /*0200*/  IMAD.SHL.U32 R8, R8, 0x2, RZ ;  /* 0x0000000208087824 */ /* 0x000fe200078e00ff */
[----:B------:R-:W-:Y:S04]  /*0210*/  @!P0 LDS R7, [R7+-0x4] ;  /* 0xfffffc0007078984 */ /* 0x000fe80000000800 */
[----:B------:R-:W0:Y:S02]  /*0220*/  @!P0 LDS R10, [R6+-0x4] ;  /* 0xfffffc00060a8984 */ /* 0x000e240000000800 */
[----:B0-----:R-:W-:-:S05]  /*0230*/  @!P0 IMAD.IADD R9, R7, 0x1, R10 ;  /* 0x0000000107098824 */ /* 0x001fca00078e020a */
[----:B------:R1:W-:Y:S01]  /*0240*/  @!P0 STS [R6+-0x4], R9 ;  /* 0xfffffc0906008388 */ /* 0x0003e20000000800 */
[----:B------:R-:W-:Y:S01]  /*0250*/  BAR.SYNC.DEFER_BLOCKING 0x0 ;  /* 0x0000000000007b1d */ /* 0x000fe20000010000 */
[----:B------:R-:W-:Y:S02]  /*0260*/  ISETP.GT.U32.AND P0, PT, R13, 0x1, PT ;  /* 0x000000010d00780c */ /* 0x000fe40003f04070 */
[----:B------:R-:W-:-:S11]  /*0270*/  SHF.R.U32.HI R13, RZ, 0x1, R13 ;  /* 0x00000001ff0d7819 */ /* 0x000fd6000001160d */
[----:B-1----:R-:W-:Y:S05]  /*0280*/  @P0 BRA `(.L_x_11) ;  /* 0xfffffffc00cc0947 */ /* 0x002fea000383ffff */
[----:B------:R-:W-:Y:S01]  /*0290*/  ISETP.NE.AND P0, PT, R2, RZ, PT ;  /* 0x000000ff0200720c */ /* 0x000fe20003f05270 */
[----:B------:R-:W-:-:S12]  /*02a0*/  UMOV UR5, 0x1 ;  /* 0x0000000100057882 */ /* 0x000fd80000000000 */
[----:B------:R-:W-:Y:S01]  /*02b0*/  @!P0 LEA R9, R3, UR4, 0x3 ;  /* 0x0000000403098c11 */ /* 0x000fe2000f8e18ff */
[----:B------:R-:W0:Y:S04]  /*02c0*/  @!P0 LDC.64 R6, c[0x0][0x390] ;  /* 0x0000e400ff068b82 */ /* 0x000e280000000a00 */
[----:B------:R-:W1:Y:S04]  /*02d0*/  @!P0 LDS R11, [R9+-0x4] ;  /* 0xfffffc00090b8984 */ /* 0x000e680000000800 */
[----:B------:R2:W-:Y:S01]  /*02e0*/  @!P0 STS [R9+-0x4], RZ ;  /* 0xfffffcff09008388 */ /* 0x0005e20000000800 */
[----:B0-----:R-:W-:-:S05]  /*02f0*/  @!P0 IMAD.WIDE.U32 R6, R15, 0x4, R6 ;  /* 0x000000040f068825 */ /* 0x001fca00078e0006 */
[----:B-1----:R2:W-:Y:S01]  /*0300*/  @!P0 STG.E desc[UR6][R6.64], R11 ;  /* 0x0000000b06008986 */ /* 0x0025e2000c101906 */
[----:B------:R-:W-:Y:S06]  /*0310*/  BAR.SYNC.DEFER_BLOCKING 0x0 ;  /* 0x0000000000007b1d */ /* 0x000fec0000010000 */
.L_x_12:
[----:B------:R-:W-:Y:S01]  /*0320*/  ISETP.GE.U32.AND P0, PT, R2, UR5, PT ;  /* 0x0000000502007c0c */ /* 0x000fe2000bf06070 */
[----:B------:R-:W-:Y:S01]  /*0330*/  USHF.L.U32 UR5, UR5, 0x1, URZ ;  /* 0x0000000105057899 */ /* 0x000fe200080006ff */
[----:B------:R-:W-:-:S11]  /*0340*/  SHF.R.S32.HI R8, RZ, 0x1, R8 ;  /* 0x00000001ff087819 */ /* 0x000fd60000011408 */
[----:B--2---:R-:W-:-:S05]  /*0350*/  @!P0 IMAD R6, R5, R8, RZ ;  /* 0x0000000805068224 */ /* 0x004fca00078e02ff */
[----:B------:R-:W-:-:S04]  /*0360*/  @!P0 LEA R7, R6, UR4, 0x2 ;  /* 0x0000000406078c11 */ /* 0x000fc8000f8e10ff */
[----:B------:R-:W-:Y:S01]  /*0370*/  @!P0 LEA R9, R8, R7, 0x2 ;  /* 0x0000000708098211 */ /* 0x000fe200078e10ff */
[----:B------:R-:W-:Y:S04]  /*0380*/  @!P0 LDS R6, [R7+-0x4] ;  /* 0xfffffc0007068984 */ /* 0x000fe80000000800 */
[----:B------:R-:W0:Y:S02]  /*0390*/  @!P0 LDS R10, [R9+-0x4] ;  /* 0xfffffc00090a8984 */ /* 0x000e240000000800 */
[----:B0-----:R-:W-:Y:S02]  /*03a0*/  @!P0 IMAD.IADD R6, R6, 0x1, R10 ;  /* 0x0000000106068824 */ /* 0x001fe400078e020a */
[----:B------:R0:W-:Y:S04]  /*03b0*/  @!P0 STS [R7+-0x4], R10 ;  /* 0xfffffc0a07008388 */ /* 0x0001e80000000800 */
[----:B------:R0:W-:Y:S01]  /*03c0*/  @!P0 STS [R9+-0x4], R6 ;  /* 0xfffffc0609008388 */ /* 0x0001e20000000800 */
[----:B------:R-:W-:Y:S01]  /*03d0*/  BAR.SYNC.DEFER_BLOCKING 0x0 ;  /* 0x0000000000007b1d */ /* 0x000fe20000010000 */
[----:B------:R-:W-:-:S13]  /*03e0*/  ISETP.LT.U32.AND P0, PT, R3, UR5, PT ;  /* 0x0000000503007c0c */ /* 0x000fda000bf01070 */
[----:B0-----:R-:W-:Y:S05]  /*03f0*/  @!P0 BRA `(.L_x_12) ;  /* 0xfffffffc00c88947 */ /* 0x001fea000383ffff */
[----:B------:R-:W0:Y:S01]  /*0400*/  LDCU UR4, c[0x0][0x398] ;  /* 0x00007300ff0477ac */ /* 0x000e220008000800 */
[----:B------:R-:W1:Y:S01]  /*0410*/  LDC.64 R2, c[0x0][0x388] ;  /* 0x0000e200ff027b82 */ /* 0x000e620000000a00 */
[----:B0-----:R-:W-:Y:S02]  /*0420*/  ISETP.GE.AND P0, PT, R0, UR4, PT ;  /* 0x0000000400007c0c */ /* 0x001fe4000bf06270 */
[----:B------:R-:W-:Y:S01]  /*0430*/  ISETP.GE.AND P1, PT, R12, UR4, PT ;  /* 0x000000040c007c0c */ /* 0x000fe2000bf26270 */
[----:B-1----:R-:W-:-:S10]  /*0440*/  IMAD.WIDE R2, R0, 0x4, R2 ;  /* 0x0000000400027825 */ /* 0x002fd400078e0202 */
[----:B------:R-:W0:Y:S04]  /*0450*/  @!P0 LDS R5, [R4] ;  /* 0x0000000004058984 */ /* 0x000e280000000800 */
[----:B0-----:R0:W-:Y:S01]  /*0460*/  @!P0 STG.E desc[UR6][R2.64], R5 ;  /* 0x0000000502008986 */ /* 0x0011e2000c101906 */
[----:B------:R-:W-:Y:S05]  /*0470*/  @P1 EXIT ;  /* 0x000000000000194d */ /* 0x000fea0003800000 */
[----:B0-----:R-:W0:Y:S04]  /*0480*/  LDS R5, [R4+0x4] ;  /* 0x0000040004057984 */ /* 0x001e280000000800 */
[----:B0-----:R-:W-:Y:S01]  /*0490*/  STG.E desc[UR6][R2.64+0x4], R5 ;  /* 0x0000040502007986 */ /* 0x001fe2000c101906 */
[----:B------:R-:W-:Y:S05]  /*04a0*/  EXIT ;  /* 0x000000000000794d */ /* 0x000fea0003800000 */
.L_x_13:
        /* <DEDUP_REMOVED lines=13> */
.L_x_17:


//--------------------- .nv.shared._Z8kernel_1ILi256EEvPiS0_S0_i --------------------------
	.section	.nv.shared._Z8kernel_1ILi256EEvPiS0_S0_i,"aw",@nobits
	.sectionflags	@""
	.align	4
.nv.shared._Z8kernel_1ILi256EEvPiS0_S0_i:
	.zero		1056


//--------------------- .nv.shared.reserved.0     --------------------------
	.section	.nv.shared.reserved.0,"aw",@nobits
	.weak		__nv_reservedSMEM_offset_0_alias
	.size		__nv_reservedSMEM_offset_0_alias, 0, 64
	.other		__nv_reservedSMEM_offset_0_alias,@"STO_CUDA_RESERVED_SHARED STV_DEFAULT"
__nv_reservedSMEM_offset_0_alias:
	.zero		0
	.zero		64


//--------------------- .nv.shared._Z8kernel_0PiS_S_i --------------------------
	.section	.nv.shared._Z8kernel_0PiS_S_i,"aw",@nobits
	.sectionflags	@""
	.align	4
.nv.shared._Z8kernel_0PiS_S_i:
	.zero		3072


//--------------------- .nv.constant0._Z8kernel_1ILi256EEvPiS0_S0_i --------------------------
	.section	.nv.constant0._Z8kernel_1ILi256EEvPiS0_S0_i,"a",@progbits
	.sectionflags	@""
	.align	4
.nv.constant0._Z8kernel_1ILi256EEvPiS0_S0_i:
	.zero		924


//--------------------- .nv.constant0._Z12kernel_1_addPiS_i --------------------------
	.section	.nv.constant0._Z12kernel_1_addPiS_i,"a",@progbits
	.sectionflags	@""
	.align	4
.nv.constant0._Z12kernel_1_addPiS_i:
	.zero		916


//--------------------- .nv.constant0._Z12kernel_0_addPiS_i --------------------------
	.section	.nv.constant0._Z12kernel_0_addPiS_i,"a",@progbits
	.sectionflags	@""
	.align	4
.nv.constant0._Z12kernel_0_addPiS_i:
	.zero		916


//--------------------- .nv.constant0._Z8kernel_0PiS_S_i --------------------------
	.section	.nv.constant0._Z8kernel_0PiS_S_i,"a",@progbits
	.sectionflags	@""
	.align	4
.nv.constant0._Z8kernel_0PiS_S_i:
	.zero		924


//--------------------- SYMBOLS --------------------------

	.type		.nv.reservedSmem.offset0,@object
	.size		.nv.reservedSmem.offset0,0x4
	.type		.nv.reservedSmem.cap,@object
	.size		.nv.reservedSmem.cap,0x4
